//
// Generated by NVIDIA NVVM Compiler
//
// Compiler Build ID: CL-36424714
// Cuda compilation tools, release 13.0, V13.0.88
// Based on NVVM 20.0.0
//

.version 9.0
.target sm_100
.address_size 64

	// .globl	_Z17laplacianKernel3DPKfPfif
// _ZZ17laplacianKernel3DPKfPfifE8inCurr_s has been demoted

.visible .entry _Z17laplacianKernel3DPKfPfif(
	.param .u64 .ptr .align 1 _Z17laplacianKernel3DPKfPfif_param_0,
	.param .u64 .ptr .align 1 _Z17laplacianKernel3DPKfPfif_param_1,
	.param .u32 _Z17laplacianKernel3DPKfPfif_param_2,
	.param .f32 _Z17laplacianKernel3DPKfPfif_param_3
)
{
	.reg .pred 	%p<54>;
	.reg .b32 	%r<74>;
	.reg .b32 	%f<45>;
	.reg .b64 	%rd<17>;
	// demoted variable
	.shared .align 4 .b8 _ZZ17laplacianKernel3DPKfPfifE8inCurr_s[4096];
	ld.param.u64 	%rd3, [_Z17laplacianKernel3DPKfPfif_param_0];
	ld.param.u64 	%rd4, [_Z17laplacianKernel3DPKfPfif_param_1];
	ld.param.u32 	%r28, [_Z17laplacianKernel3DPKfPfif_param_2];
	ld.param.f32 	%f12, [_Z17laplacianKernel3DPKfPfif_param_3];
	cvta.to.global.u64 	%rd1, %rd4;
	cvta.to.global.u64 	%rd2, %rd3;
	mov.u32 	%r29, %ctaid.z;
	mul.lo.s32 	%r2, %r29, 30;
	mov.u32 	%r30, %ctaid.y;
	mul.lo.s32 	%r3, %r30, 30;
	mov.u32 	%r4, %tid.y;
	add.s32 	%r5, %r3, %r4;
	add.s32 	%r6, %r5, -1;
	setp.ne.s32 	%p4, %r5, 0;
	mov.u32 	%r31, %ctaid.x;
	mul.lo.s32 	%r7, %r31, 30;
	mov.u32 	%r8, %tid.x;
	add.s32 	%r32, %r8, %r7;
	add.s32 	%r9, %r32, -1;
	setp.ne.s32 	%p5, %r29, 0;
	setp.le.s32 	%p6, %r2, %r28;
	and.pred  	%p7, %p5, %p6;
	setp.le.s32 	%p8, %r5, %r28;
	and.pred  	%p1, %p4, %p8;
	and.pred  	%p10, %p7, %p1;
	not.pred 	%p11, %p10;
	setp.lt.s32 	%p12, %r9, 0;
	or.pred  	%p13, %p12, %p11;
	setp.ge.s32 	%p14, %r9, %r28;
	mov.f32 	%f42, 0f00000000;
	or.pred  	%p15, %p14, %p13;
	@%p15 bra 	$L__BB0_2;
	add.s32 	%r33, %r2, -1;
	mad.lo.s32 	%r34, %r28, %r33, %r6;
	mad.lo.s32 	%r35, %r34, %r28, %r9;
	mul.wide.s32 	%rd5, %r35, 4;
	add.s64 	%rd6, %rd2, %rd5;
	ld.global.nc.f32 	%f42, [%rd6];
$L__BB0_2:
	setp.ge.s32 	%p16, %r9, %r28;
	setp.lt.s32 	%p17, %r9, 0;
	setp.ge.s32 	%p18, %r2, %r28;
	not.pred 	%p19, %p1;
	or.pred  	%p20, %p18, %p19;
	or.pred  	%p21, %p17, %p20;
	shl.b32 	%r36, %r4, 7;
	mov.u32 	%r37, _ZZ17laplacianKernel3DPKfPfifE8inCurr_s;
	add.s32 	%r38, %r37, %r36;
	shl.b32 	%r39, %r8, 2;
	add.s32 	%r10, %r38, %r39;
	mov.f32 	%f41, 0f00000000;
	or.pred  	%p22, %p16, %p21;
	@%p22 bra 	$L__BB0_4;
	mad.lo.s32 	%r40, %r28, %r2, %r6;
	mad.lo.s32 	%r41, %r40, %r28, %r9;
	mul.wide.u32 	%rd7, %r41, 4;
	add.s64 	%rd8, %rd2, %rd7;
	ld.global.nc.f32 	%f41, [%rd8];
	st.shared.f32 	[%r10], %f41;
$L__BB0_4:
	add.s32 	%r11, %r28, -1;
	setp.gt.u32 	%p23, %r5, 1;
	setp.lt.s32 	%p24, %r5, %r28;
	and.pred  	%p25, %p23, %p24;
	setp.gt.s32 	%p26, %r9, 0;
	and.pred  	%p2, %p25, %p26;
	add.s32 	%r43, %r4, -31;
	add.s32 	%r44, %r8, -31;
	min.u32 	%r45, %r43, %r44;
	setp.lt.u32 	%p3, %r45, -30;
	add.s32 	%r73, %r2, 1;
	add.s32 	%r46, %r2, 2;
	mad.lo.s32 	%r47, %r28, %r46, %r4;
	add.s32 	%r48, %r47, %r3;
	add.s32 	%r49, %r48, -1;
	mad.lo.s32 	%r50, %r28, %r49, %r8;
	add.s32 	%r72, %r50, %r7;
	mul.lo.s32 	%r51, %r28, %r28;
	shl.b32 	%r14, %r51, 1;
	mad.lo.s32 	%r52, %r28, %r2, %r28;
	add.s32 	%r53, %r4, %r52;
	add.s32 	%r54, %r53, %r3;
	add.s32 	%r55, %r54, -1;
	mad.lo.s32 	%r56, %r28, %r55, %r8;
	add.s32 	%r70, %r56, %r7;
	mul.lo.s32 	%r57, %r29, %r28;
	mad.lo.s32 	%r58, %r57, 30, %r4;
	add.s32 	%r59, %r58, %r3;
	add.s32 	%r60, %r59, -1;
	mad.lo.s32 	%r61, %r28, %r60, %r8;
	add.s32 	%r69, %r61, %r7;
	mov.f32 	%f43, 0f00000000;
	mov.b32 	%r71, 2;
	not.pred 	%p50, %p2;
$L__BB0_5:
	setp.ge.s32 	%p27, %r9, %r28;
	setp.lt.s32 	%p28, %r9, 0;
	setp.ge.s32 	%p29, %r73, %r28;
	or.pred  	%p31, %p29, %p19;
	or.pred  	%p32, %p28, %p31;
	or.pred  	%p33, %p32, %p27;
	@%p33 bra 	$L__BB0_7;
	add.s32 	%r62, %r70, -1;
	mul.wide.s32 	%rd9, %r62, 4;
	add.s64 	%rd10, %rd2, %rd9;
	ld.global.nc.f32 	%f43, [%rd10];
$L__BB0_7:
	mov.f32 	%f9, %f43;
	setp.ge.s32 	%p34, %r9, %r11;
	bar.sync 	0;
	setp.ne.s32 	%p35, %r73, 1;
	add.s32 	%r63, %r73, -1;
	setp.lt.s32 	%p36, %r63, %r11;
	and.pred  	%p37, %p35, %p36;
	and.pred  	%p38, %p37, %p2;
	not.pred 	%p39, %p38;
	or.pred  	%p40, %p39, %p34;
	or.pred  	%p41, %p40, %p3;
	@%p41 bra 	$L__BB0_9;
	ld.shared.f32 	%f16, [%r10+-4];
	ld.shared.f32 	%f17, [%r10+4];
	add.f32 	%f18, %f16, %f17;
	ld.shared.f32 	%f19, [%r10+-128];
	add.f32 	%f20, %f18, %f19;
	ld.shared.f32 	%f21, [%r10+128];
	add.f32 	%f22, %f20, %f21;
	add.f32 	%f23, %f42, %f22;
	add.f32 	%f24, %f9, %f23;
	fma.rn.f32 	%f25, %f41, 0fC0C00000, %f24;
	mul.f32 	%f26, %f12, %f25;
	add.s32 	%r64, %r69, -1;
	mul.wide.s32 	%rd11, %r64, 4;
	add.s64 	%rd12, %rd1, %rd11;
	st.global.f32 	[%rd12], %f26;
$L__BB0_9:
	setp.ge.s32 	%p42, %r9, %r28;
	setp.lt.s32 	%p43, %r9, 0;
	bar.sync 	0;
	st.shared.f32 	[%r10], %f9;
	add.s32 	%r65, %r73, 1;
	setp.ge.s32 	%p44, %r65, %r28;
	or.pred  	%p46, %p44, %p19;
	or.pred  	%p47, %p43, %p46;
	or.pred  	%p48, %p47, %p42;
	mov.f32 	%f43, %f9;
	@%p48 bra 	$L__BB0_11;
	add.s32 	%r66, %r72, -1;
	mul.wide.s32 	%rd13, %r66, 4;
	add.s64 	%rd14, %rd2, %rd13;
	ld.global.nc.f32 	%f43, [%rd14];
$L__BB0_11:
	bar.sync 	0;
	max.s32 	%r67, %r9, %r73;
	setp.ge.s32 	%p49, %r67, %r11;
	or.pred  	%p51, %p49, %p50;
	or.pred  	%p52, %p51, %p3;
	@%p52 bra 	$L__BB0_13;
	ld.shared.f32 	%f27, [%r10+-4];
	ld.shared.f32 	%f28, [%r10+4];
	add.f32 	%f29, %f27, %f28;
	ld.shared.f32 	%f30, [%r10+-128];
	add.f32 	%f31, %f29, %f30;
	ld.shared.f32 	%f32, [%r10+128];
	add.f32 	%f33, %f31, %f32;
	add.f32 	%f34, %f41, %f33;
	add.f32 	%f35, %f43, %f34;
	fma.rn.f32 	%f36, %f9, 0fC0C00000, %f35;
	mul.f32 	%f37, %f12, %f36;
	add.s32 	%r68, %r70, -1;
	mul.wide.s32 	%rd15, %r68, 4;
	add.s64 	%rd16, %rd1, %rd15;
	st.global.f32 	[%rd16], %f37;
$L__BB0_13:
	bar.sync 	0;
	st.shared.f32 	[%r10], %f43;
	add.s32 	%r73, %r73, 2;
	add.s32 	%r72, %r72, %r14;
	add.s32 	%r71, %r71, 2;
	add.s32 	%r70, %r70, %r14;
	add.s32 	%r69, %r69, %r14;
	setp.ne.s32 	%p53, %r71, 32;
	mov.f32 	%f41, %f43;
	mov.f32 	%f42, %f9;
	@%p53 bra 	$L__BB0_5;
	ret;

}
	// .globl	_Z20allenCahnStepKerne3DPKfS0_Pfiff
.visible .entry _Z20allenCahnStepKerne3DPKfS0_Pfiff(
	.param .u64 .ptr .align 1 _Z20allenCahnStepKerne3DPKfS0_Pfiff_param_0,
	.param .u64 .ptr .align 1 _Z20allenCahnStepKerne3DPKfS0_Pfiff_param_1,
	.param .u64 .ptr .align 1 _Z20allenCahnStepKerne3DPKfS0_Pfiff_param_2,
	.param .u32 _Z20allenCahnStepKerne3DPKfS0_Pfiff_param_3,
	.param .f32 _Z20allenCahnStepKerne3DPKfS0_Pfiff_param_4,
	.param .f32 _Z20allenCahnStepKerne3DPKfS0_Pfiff_param_5
)
{
	.reg .pred 	%p<13>;
	.reg .b32 	%r<21>;
	.reg .b32 	%f<12>;
	.reg .b64 	%rd<14>;

	ld.param.u64 	%rd4, [_Z20allenCahnStepKerne3DPKfS0_Pfiff_param_0];
	ld.param.u64 	%rd3, [_Z20allenCahnStepKerne3DPKfS0_Pfiff_param_1];
	ld.param.u64 	%rd5, [_Z20allenCahnStepKerne3DPKfS0_Pfiff_param_2];
	ld.param.u32 	%r6, [_Z20allenCahnStepKerne3DPKfS0_Pfiff_param_3];
	ld.param.f32 	%f1, [_Z20allenCahnStepKerne3DPKfS0_Pfiff_param_4];
	ld.param.f32 	%f2, [_Z20allenCahnStepKerne3DPKfS0_Pfiff_param_5];
	cvta.to.global.u64 	%rd1, %rd5;
	cvta.to.global.u64 	%rd2, %rd4;
	mov.u32 	%r7, %ctaid.z;
	mov.u32 	%r8, %ntid.z;
	mov.u32 	%r9, %tid.z;
	mad.lo.s32 	%r1, %r7, %r8, %r9;
	mov.u32 	%r10, %ctaid.y;
	mov.u32 	%r11, %ntid.y;
	mov.u32 	%r12, %tid.y;
	mad.lo.s32 	%r13, %r10, %r11, %r12;
	mov.u32 	%r14, %ctaid.x;
	mov.u32 	%r15, %ntid.x;
	mov.u32 	%r16, %tid.x;
	mad.lo.s32 	%r3, %r14, %r15, %r16;
	max.s32 	%r17, %r1, %r13;
	max.s32 	%r18, %r3, %r17;
	setp.ge.s32 	%p1, %r18, %r6;
	@%p1 bra 	$L__BB1_4;
	mad.lo.s32 	%r19, %r6, %r1, %r13;
	mad.lo.s32 	%r4, %r19, %r6, %r3;
	setp.ne.s32 	%p2, %r1, 0;
	add.s32 	%r20, %r6, -1;
	setp.ne.s32 	%p3, %r1, %r20;
	and.pred  	%p4, %p2, %p3;
	setp.ne.s32 	%p5, %r13, 0;
	and.pred  	%p6, %p5, %p4;
	setp.ne.s32 	%p7, %r13, %r20;
	and.pred  	%p8, %p6, %p7;
	setp.ne.s32 	%p9, %r3, 0;
	and.pred  	%p10, %p9, %p8;
	setp.ne.s32 	%p11, %r3, %r20;
	and.pred  	%p12, %p10, %p11;
	@%p12 bra 	$L__BB1_3;
	mul.wide.s32 	%rd11, %r4, 4;
	add.s64 	%rd12, %rd2, %rd11;
	ld.global.nc.f32 	%f11, [%rd12];
	add.s64 	%rd13, %rd1, %rd11;
	st.global.f32 	[%rd13], %f11;
	bra.uni 	$L__BB1_4;
$L__BB1_3:
	mul.wide.s32 	%rd6, %r4, 4;
	add.s64 	%rd7, %rd2, %rd6;
	ld.global.nc.f32 	%f3, [%rd7];
	mul.f32 	%f4, %f2, %f2;
	cvta.to.global.u64 	%rd8, %rd3;
	add.s64 	%rd9, %rd8, %rd6;
	ld.global.nc.f32 	%f5, [%rd9];
	fma.rn.f32 	%f6, %f4, %f5, %f3;
	mul.f32 	%f7, %f3, %f3;
	mul.f32 	%f8, %f7, %f3;
	sub.f32 	%f9, %f6, %f8;
	fma.rn.f32 	%f10, %f1, %f9, %f3;
	add.s64 	%rd10, %rd1, %rd6;
	st.global.f32 	[%rd10], %f10;
$L__BB1_4:
	ret;

}


// ===== COMPILED SASS (sm_100) =====

	.target	sm_100

	.elftype	@"ET_EXEC"


//--------------------- .note.nv.tkinfo           --------------------------
	.section	.note.nv.tkinfo,"",@"SHT_NOTE"
	.sectionflags	@"SHF_NOTE_NV_TKINFO"
	.tkinfo
        /*0018*/ 	.word	0x00000002
        /*0030*/ 	.string	""
        /*0030*/ 	.string	"ptxas"
        /*0030*/ 	.string	"Cuda compilation tools, release 13.0, V13.0.88"
        /*0030*/ 	.string	"Build cuda_13.0.r13.0/compiler.36424714_0"
        /*0030*/ 	.string	"-arch sm_100 -m 64 "



//--------------------- .note.nv.cuinfo           --------------------------
	.section	.note.nv.cuinfo,"",@"SHT_NOTE"
	.sectionflags	@"SHF_NOTE_NV_CUINFO"
        /*0018*/ 	.short	0x0002
        /*001a*/ 	.short	0x0064
        /*001c*/ 	.short	0x0082
	.zero		2


//--------------------- .nv.info                  --------------------------
	.section	.nv.info,"",@"SHT_CUDA_INFO"
	.align	4


	//----- nvinfo : EIATTR_REGCOUNT
	.align		4
        /*0000*/ 	.byte	0x04, 0x2f
        /*0002*/ 	.short	(.L_1 - .L_0)
	.align		4
.L_0:
        /*0004*/ 	.word	index@(_Z17laplacianKernel3DPKfPfif)
        /*0008*/ 	.word	0x0000001a


	//----- nvinfo : EIATTR_FRAME_SIZE
	.align		4
.L_1:
        /*000c*/ 	.byte	0x04, 0x11
        /*000e*/ 	.short	(.L_3 - .L_2)
	.align		4
.L_2:
        /*0010*/ 	.word	index@(_Z17laplacianKernel3DPKfPfif)
        /*0014*/ 	.word	0x00000000


	//----- nvinfo : EIATTR_REGCOUNT
	.align		4
.L_3:
        /*0018*/ 	.byte	0x04, 0x2f
        /*001a*/ 	.short	(.L_5 - .L_4)
	.align		4
.L_4:
        /*001c*/ 	.word	index@(_Z20allenCahnStepKerne3DPKfS0_Pfiff)
        /*0020*/ 	.word	0x0000000e


	//----- nvinfo : EIATTR_FRAME_SIZE
	.align		4
.L_5:
        /*0024*/ 	.byte	0x04, 0x11
        /*0026*/ 	.short	(.L_7 - .L_6)
	.align		4
.L_6:
        /*0028*/ 	.word	index@(_Z20allenCahnStepKerne3DPKfS0_Pfiff)
        /*002c*/ 	.word	0x00000000


	//----- nvinfo : EIATTR_MIN_STACK_SIZE
	.align		4
.L_7:
        /*0030*/ 	.byte	0x04, 0x12
        /*0032*/ 	.short	(.L_9 - .L_8)
	.align		4
.L_8:
        /*0034*/ 	.word	index@(_Z20allenCahnStepKerne3DPKfS0_Pfiff)
        /*0038*/ 	.word	0x00000000


	//----- nvinfo : EIATTR_MIN_STACK_SIZE
	.align		4
.L_9:
        /*003c*/ 	.byte	0x04, 0x12
        /*003e*/ 	.short	(.L_11 - .L_10)
	.align		4
.L_10:
        /*0040*/ 	.word	index@(_Z17laplacianKernel3DPKfPfif)
        /*0044*/ 	.word	0x00000000
.L_11:


//--------------------- .nv.compat                --------------------------
	.section	.nv.compat,"",@"SHT_CUDA_COMPAT_INFO"
	.align	4
        /*0000*/ 	.byte	0x02, 0x09, 0x00, 0x00, 0x02, 0x02, 0x01, 0x00, 0x02, 0x05, 0x05, 0x00, 0x03, 0x07, 0x01, 0x01
        /*0010*/ 	.byte	0x02, 0x03, 0x00, 0x00, 0x02, 0x06, 0x01, 0x00, 0x04, 0x0b, 0x08, 0x00, 0x09, 0x00, 0x00, 0x00
        /*0020*/ 	.byte	0x00, 0x00, 0x00, 0x00


//--------------------- .nv.info._Z20allenCahnStepKerne3DPKfS0_Pfiff --------------------------
	.section	.nv.info._Z20allenCahnStepKerne3DPKfS0_Pfiff,"",@"SHT_CUDA_INFO"
	.sectionflags	@""
	.align	4


	//----- nvinfo : EIATTR_CUDA_API_VERSION
	.align		4
        /*0000*/ 	.byte	0x04, 0x37
        /*0002*/ 	.short	(.L_13 - .L_12)
.L_12:
        /*0004*/ 	.word	0x00000082


	//----- nvinfo : EIATTR_KPARAM_INFO
	.align		4
.L_13:
        /*0008*/ 	.byte	0x04, 0x17
        /*000a*/ 	.short	(.L_15 - .L_14)
.L_14:
        /*000c*/ 	.word	0x00000000
        /*0010*/ 	.short	0x0005
        /*0012*/ 	.short	0x0020
        /*0014*/ 	.byte	0x00, 0xf0, 0x11, 0x00


	//----- nvinfo : EIATTR_KPARAM_INFO
	.align		4
.L_15:
        /*0018*/ 	.byte	0x04, 0x17
        /*001a*/ 	.short	(.L_17 - .L_16)
.L_16:
        /*001c*/ 	.word	0x00000000
        /*0020*/ 	.short	0x0004
        /*0022*/ 	.short	0x001c
        /*0024*/ 	.byte	0x00, 0xf0, 0x11, 0x00


	//----- nvinfo : EIATTR_KPARAM_INFO
	.align		4
.L_17:
        /*0028*/ 	.byte	0x04, 0x17
        /*002a*/ 	.short	(.L_19 - .L_18)
.L_18:
        /*002c*/ 	.word	0x00000000
        /*0030*/ 	.short	0x0003
        /*0032*/ 	.short	0x0018
        /*0034*/ 	.byte	0x00, 0xf0, 0x11, 0x00


	//----- nvinfo : EIATTR_KPARAM_INFO
	.align		4
.L_19:
        /*0038*/ 	.byte	0x04, 0x17
        /*003a*/ 	.short	(.L_21 - .L_20)
.L_20:
        /*003c*/ 	.word	0x00000000
        /*0040*/ 	.short	0x0002
        /*0042*/ 	.short	0x0010
        /*0044*/ 	.byte	0x00, 0xf5, 0x21, 0x00


	//----- nvinfo : EIATTR_KPARAM_INFO
	.align		4
.L_21:
        /*0048*/ 	.byte	0x04, 0x17
        /*004a*/ 	.short	(.L_23 - .L_22)
.L_22:
        /*004c*/ 	.word	0x00000000
        /*0050*/ 	.short	0x0001
        /*0052*/ 	.short	0x0008
        /*0054*/ 	.byte	0x00, 0xf5, 0x21, 0x00


	//----- nvinfo : EIATTR_KPARAM_INFO
	.align		4
.L_23:
        /*0058*/ 	.byte	0x04, 0x17
        /*005a*/ 	.short	(.L_25 - .L_24)
.L_24:
        /*005c*/ 	.word	0x00000000
        /*0060*/ 	.short	0x0000
        /*0062*/ 	.short	0x0000
        /*0064*/ 	.byte	0x00, 0xf5, 0x21, 0x00


	//----- nvinfo : EIATTR_SPARSE_MMA_MASK
	.align		4
.L_25:
        /*0068*/ 	.byte	0x03, 0x50
        /*006a*/ 	.short	0x0000


	//----- nvinfo : EIATTR_MAXREG_COUNT
	.align		4
        /*006c*/ 	.byte	0x03, 0x1b
        /*006e*/ 	.short	0x00ff


	//----- nvinfo : EIATTR_MERCURY_ISA_VERSION
	.align		4
        /*0070*/ 	.byte	0x03, 0x5f
        /*0072*/ 	.short	0x0101


	//----- nvinfo : EIATTR_VRC_CTA_INIT_COUNT
	.align		4
        /*0074*/ 	.byte	0x02, 0x4a
	.zero		1
	.zero		1


	//----- nvinfo : EIATTR_EXIT_INSTR_OFFSETS
	.align		4
        /*0078*/ 	.byte	0x04, 0x1c
        /*007a*/ 	.short	(.L_27 - .L_26)


	//   ....[0]....
.L_26:
        /*007c*/ 	.word	0x00000100


	//   ....[1]....
        /*0080*/ 	.word	0x00000220


	//   ....[2]....
        /*0084*/ 	.word	0x00000330


	//----- nvinfo : EIATTR_CRS_STACK_SIZE
	.align		4
.L_27:
        /*0088*/ 	.byte	0x04, 0x1e
        /*008a*/ 	.short	(.L_29 - .L_28)
.L_28:
        /*008c*/ 	.word	0x00000000


	//----- nvinfo : EIATTR_CBANK_PARAM_SIZE
	.align		4
.L_29:
        /*0090*/ 	.byte	0x03, 0x19
        /*0092*/ 	.short	0x0024


	//----- nvinfo : EIATTR_PARAM_CBANK
	.align		4
        /*0094*/ 	.byte	0x04, 0x0a
        /*0096*/ 	.short	(.L_31 - .L_30)
	.align		4
.L_30:
        /*0098*/ 	.word	index@(.nv.constant0._Z20allenCahnStepKerne3DPKfS0_Pfiff)
        /*009c*/ 	.short	0x0380
        /*009e*/ 	.short	0x0024


	//----- nvinfo : EIATTR_SW_WAR
	.align		4
.L_31:
        /*00a0*/ 	.byte	0x04, 0x36
        /*00a2*/ 	.short	(.L_33 - .L_32)
.L_32:
        /*00a4*/ 	.word	0x00000008
.L_33:


//--------------------- .nv.info._Z17laplacianKernel3DPKfPfif --------------------------
	.section	.nv.info._Z17laplacianKernel3DPKfPfif,"",@"SHT_CUDA_INFO"
	.sectionflags	@""
	.align	4


	//----- nvinfo : EIATTR_CUDA_API_VERSION
	.align		4
        /*0000*/ 	.byte	0x04, 0x37
        /*0002*/ 	.short	(.L_35 - .L_34)
.L_34:
        /*0004*/ 	.word	0x00000082


	//----- nvinfo : EIATTR_KPARAM_INFO
	.align		4
.L_35:
        /*0008*/ 	.byte	0x04, 0x17
        /*000a*/ 	.short	(.L_37 - .L_36)
.L_36:
        /*000c*/ 	.word	0x00000000
        /*0010*/ 	.short	0x0003
        /*0012*/ 	.short	0x0014
        /*0014*/ 	.byte	0x00, 0xf0, 0x11, 0x00


	//----- nvinfo : EIATTR_KPARAM_INFO
	.align		4
.L_37:
        /*0018*/ 	.byte	0x04, 0x17
        /*001a*/ 	.short	(.L_39 - .L_38)
.L_38:
        /*001c*/ 	.word	0x00000000
        /*0020*/ 	.short	0x0002
        /*0022*/ 	.short	0x0010
        /*0024*/ 	.byte	0x00, 0xf0, 0x11, 0x00


	//----- nvinfo : EIATTR_KPARAM_INFO
	.align		4
.L_39:
        /*0028*/ 	.byte	0x04, 0x17
        /*002a*/ 	.short	(.L_41 - .L_40)
.L_40:
        /*002c*/ 	.word	0x00000000
        /*0030*/ 	.short	0x0001
        /*0032*/ 	.short	0x0008
        /*0034*/ 	.byte	0x00, 0xf5, 0x21, 0x00


	//----- nvinfo : EIATTR_KPARAM_INFO
	.align		4
.L_41:
        /*0038*/ 	.byte	0x04, 0x17
        /*003a*/ 	.short	(.L_43 - .L_42)
.L_42:
        /*003c*/ 	.word	0x00000000
        /*0040*/ 	.short	0x0000
        /*0042*/ 	.short	0x0000
        /*0044*/ 	.byte	0x00, 0xf5, 0x21, 0x00


	//----- nvinfo : EIATTR_SPARSE_MMA_MASK
	.align		4
.L_43:
        /*0048*/ 	.byte	0x03, 0x50
        /*004a*/ 	.short	0x0000


	//----- nvinfo : EIATTR_MAXREG_COUNT
	.align		4
        /*004c*/ 	.byte	0x03, 0x1b
        /*004e*/ 	.short	0x00ff


	//----- nvinfo : EIATTR_NUM_BARRIERS
	.align		4
        /*0050*/ 	.byte	0x02, 0x4c
        /*0052*/ 	.byte	0x01
	.zero		1


	//----- nvinfo : EIATTR_MERCURY_ISA_VERSION
	.align		4
        /*0054*/ 	.byte	0x03, 0x5f
        /*0056*/ 	.short	0x0101


	//----- nvinfo : EIATTR_VRC_CTA_INIT_COUNT
	.align		4
        /*0058*/ 	.byte	0x02, 0x4a
	.zero		1
	.zero		1


	//----- nvinfo : EIATTR_EXIT_INSTR_OFFSETS
	.align		4
        /*005c*/ 	.byte	0x04, 0x1c
        /*005e*/ 	.short	(.L_45 - .L_44)


	//   ....[0]....
.L_44:
        /*0060*/ 	.word	0x00000920


	//----- nvinfo : EIATTR_CRS_STACK_SIZE
	.align		4
.L_45:
        /*0064*/ 	.byte	0x04, 0x1e
        /*0066*/ 	.short	(.L_47 - .L_46)
.L_46:
        /*0068*/ 	.word	0x00000000


	//----- nvinfo : EIATTR_CBANK_PARAM_SIZE
	.align		4
.L_47:
        /*006c*/ 	.byte	0x03, 0x19
        /*006e*/ 	.short	0x0018


	//----- nvinfo : EIATTR_PARAM_CBANK
	.align		4
        /*0070*/ 	.byte	0x04, 0x0a
        /*0072*/ 	.short	(.L_49 - .L_48)
	.align		4
.L_48:
        /*0074*/ 	.word	index@(.nv.constant0._Z17laplacianKernel3DPKfPfif)
        /*0078*/ 	.short	0x0380
        /*007a*/ 	.short	0x0018


	//----- nvinfo : EIATTR_SW_WAR
	.align		4
.L_49:
        /*007c*/ 	.byte	0x04, 0x36
        /*007e*/ 	.short	(.L_51 - .L_50)
.L_50:
        /*0080*/ 	.word	0x00000008
.L_51:


//--------------------- .nv.callgraph             --------------------------
	.section	.nv.callgraph,"",@"SHT_CUDA_CALLGRAPH"
	.align	4
	.sectionentsize	8
	.align		4
        /*0000*/ 	.word	0x00000000
	.align		4
        /*0004*/ 	.word	0xffffffff
	.align		4
        /*0008*/ 	.word	0x00000000
	.align		4
        /*000c*/ 	.word	0xfffffffe
	.align		4
        /*0010*/ 	.word	0x00000000
	.align		4
        /*0014*/ 	.word	0xfffffffd
	.align		4
        /*0018*/ 	.word	0x00000000
	.align		4
        /*001c*/ 	.word	0xfffffffc


//--------------------- .text._Z20allenCahnStepKerne3DPKfS0_Pfiff --------------------------
	.section	.text._Z20allenCahnStepKerne3DPKfS0_Pfiff,"ax",@progbits
	.align	128
        .global         _Z20allenCahnStepKerne3DPKfS0_Pfiff
        .type           _Z20allenCahnStepKerne3DPKfS0_Pfiff,@function
        .size           _Z20allenCahnStepKerne3DPKfS0_Pfiff,(.L_x_6 - _Z20allenCahnStepKerne3DPKfS0_Pfiff)
        .other          _Z20allenCahnStepKerne3DPKfS0_Pfiff,@"STO_CUDA_ENTRY STV_DEFAULT"
_Z20allenCahnStepKerne3DPKfS0_Pfiff:
.text._Z20allenCahnStepKerne3DPKfS0_Pfiff:
[----:B------:R-:W-:Y:S01]  /*0000*/  LDC R1, c[0x0][0x37c] ;  /* 0x0000df00ff017b82 */ /* 0x000fe20000000800 */
[----:B------:R-:W0:Y:S07]  /*0010*/  S2R R3, SR_TID.Z ;  /* 0x0000000000037919 */ /* 0x000e2e0000002300 */
[----:B------:R-:W0:Y:S01]  /*0020*/  S2UR UR4, SR_CTAID.Z ;  /* 0x00000000000479c3 */ /* 0x000e220000002700 */
[----:B------:R-:W1:Y:S01]  /*0030*/  LDCU UR7, c[0x0][0x398] ;  /* 0x00007300ff0777ac */ /* 0x000e620008000800 */
[----:B------:R-:W2:Y:S01]  /*0040*/  S2R R5, SR_TID.Y ;  /* 0x0000000000057919 */ /* 0x000ea20000002200 */
[----:B------:R-:W3:Y:S05]  /*0050*/  S2R R7, SR_TID.X ;  /* 0x0000000000077919 */ /* 0x000eea0000002100 */
[----:B------:R-:W0:Y:S08]  /*0060*/  LDC R0, c[0x0][0x368] ;  /* 0x0000da00ff007b82 */ /* 0x000e300000000800 */
[----:B------:R-:W2:Y:S08]  /*0070*/  S2UR UR5, SR_CTAID.Y ;  /* 0x00000000000579c3 */ /* 0x000eb00000002600 */
[----:B------:R-:W2:Y:S08]  /*0080*/  LDC R2, c[0x0][0x364] ;  /* 0x0000d900ff027b82 */ /* 0x000eb00000000800 */
[----:B------:R-:W3:Y:S01]  /*0090*/  S2UR UR6, SR_CTAID.X ;  /* 0x00000000000679c3 */ /* 0x000ee20000002500 */
[----:B0-----:R-:W-:-:S07]  /*00a0*/  IMAD R0, R0, UR4, R3 ;  /* 0x0000000400007c24 */ /* 0x001fce000f8e0203 */
[----:B------:R-:W3:Y:S01]  /*00b0*/  LDC R4, c[0x0][0x360] ;  /* 0x0000d800ff047b82 */ /* 0x000ee20000000800 */
[----:B--2---:R-:W-:Y:S02]  /*00c0*/  IMAD R3, R2, UR5, R5 ;  /* 0x0000000502037c24 */ /* 0x004fe4000f8e0205 */
[----:B---3--:R-:W-:-:S05]  /*00d0*/  IMAD R2, R4, UR6, R7 ;  /* 0x0000000604027c24 */ /* 0x008fca000f8e0207 */
[----:B------:R-:W-:-:S04]  /*00e0*/  VIMNMX3 R4, R0, R3, R2, !PT ;  /* 0x000000030004720f */ /* 0x000fc80007800102 */
[----:B-1----:R-:W-:-:S13]  /*00f0*/  ISETP.GE.AND P0, PT, R4, UR7, PT ;  /* 0x0000000704007c0c */ /* 0x002fda000bf06270 */
[----:B------:R-:W-:Y:S05]  /*0100*/  @P0 EXIT ;  /* 0x000000000000094d */ /* 0x000fea0003800000 */
[----:B------:R-:W-:-:S06]  /*0110*/  UIADD3 UR4, UPT, UPT, UR7, -0x1, URZ ;  /* 0xffffffff07047890 */ /* 0x000fcc000fffe0ff */
[----:B------:R-:W-:Y:S02]  /*0120*/  ISETP.NE.AND P0, PT, R0, UR4, PT ;  /* 0x0000000400007c0c */ /* 0x000fe4000bf05270 */
[----:B------:R-:W-:Y:S02]  /*0130*/  ISETP.NE.AND P1, PT, R2, UR4, PT ;  /* 0x0000000402007c0c */ /* 0x000fe4000bf25270 */
[----:B------:R-:W-:-:S04]  /*0140*/  ISETP.NE.AND P0, PT, R0, RZ, P0 ;  /* 0x000000ff0000720c */ /* 0x000fc80000705270 */
[----:B------:R-:W-:-:S04]  /*0150*/  ISETP.NE.AND P0, PT, R3, RZ, P0 ;  /* 0x000000ff0300720c */ /* 0x000fc80000705270 */
[----:B------:R-:W-:Y:S01]  /*0160*/  ISETP.NE.AND P0, PT, R3, UR4, P0 ;  /* 0x0000000403007c0c */ /* 0x000fe20008705270 */
[----:B------:R-:W-:Y:S01]  /*0170*/  IMAD R3, R0, UR7, R3 ;  /* 0x0000000700037c24 */ /* 0x000fe2000f8e0203 */
[----:B------:R-:W0:Y:S02]  /*0180*/  LDCU.64 UR4, c[0x0][0x358] ;  /* 0x00006b00ff0477ac */ /* 0x000e240008000a00 */
[----:B------:R-:W-:Y:S01]  /*0190*/  ISETP.NE.AND P0, PT, R2, RZ, P0 ;  /* 0x000000ff0200720c */ /* 0x000fe20000705270 */
[----:B------:R-:W-:-:S12]  /*01a0*/  IMAD R9, R3, UR7, R2 ;  /* 0x0000000703097c24 */ /* 0x000fd8000f8e0202 */
[----:B------:R-:W-:Y:S05]  /*01b0*/  @P0 BRA P1, `(.L_x_0) ;  /* 0x00000000001c0947 */ /* 0x000fea0000800000 */
[----:B------:R-:W1:Y:S08]  /*01c0*/  LDC.64 R2, c[0x0][0x380] ;  /* 0x0000e000ff027b82 */ /* 0x000e700000000a00 */
[----:B------:R-:W2:Y:S01]  /*01d0*/  LDC.64 R4, c[0x0][0x390] ;  /* 0x0000e400ff047b82 */ /* 0x000ea20000000a00 */
[----:B-1----:R-:W-:-:S06]  /*01e0*/  IMAD.WIDE R2, R9, 0x4, R2 ;  /* 0x0000000409027825 */ /* 0x002fcc00078e0202 */
[----:B0-----:R-:W3:Y:S01]  /*01f0*/  LDG.E.CONSTANT R3, desc[UR4][R2.64] ;  /* 0x0000000402037981 */ /* 0x001ee2000c1e9900 */
[----:B--2---:R-:W-:-:S05]  /*0200*/  IMAD.WIDE R4, R9, 0x4, R4 ;  /* 0x0000000409047825 */ /* 0x004fca00078e0204 */
[----:B---3--:R-:W-:Y:S01]  /*0210*/  STG.E desc[UR4][R4.64], R3 ;  /* 0x0000000304007986 */ /* 0x008fe2000c101904 */
[----:B------:R-:W-:Y:S05]  /*0220*/  EXIT ;  /* 0x000000000000794d */ /* 0x000fea0003800000 */
.L_x_0:
[----:B------:R-:W1:Y:S01]  /*0230*/  LDC.64 R4, c[0x0][0x380] ;  /* 0x0000e000ff047b82 */ /* 0x000e620000000a00 */
[----:B------:R-:W2:Y:S07]  /*0240*/  LDCU UR6, c[0x0][0x39c] ;  /* 0x00007380ff0677ac */ /* 0x000eae0008000800 */
[----:B------:R-:W3:Y:S08]  /*0250*/  LDC.64 R2, c[0x0][0x388] ;  /* 0x0000e200ff027b82 */ /* 0x000ef00000000a00 */
[----:B------:R-:W4:Y:S01]  /*0260*/  LDC R0, c[0x0][0x3a0] ;  /* 0x0000e800ff007b82 */ /* 0x000f220000000800 */
[----:B-1----:R-:W-:-:S07]  /*0270*/  IMAD.WIDE R4, R9, 0x4, R4 ;  /* 0x0000000409047825 */ /* 0x002fce00078e0204 */
[----:B------:R-:W1:Y:S01]  /*0280*/  LDC.64 R6, c[0x0][0x390] ;  /* 0x0000e400ff067b82 */ /* 0x000e620000000a00 */
[----:B0-----:R-:W5:Y:S01]  /*0290*/  LDG.E.CONSTANT R5, desc[UR4][R4.64] ;  /* 0x0000000404057981 */ /* 0x001f62000c1e9900 */
[----:B---3--:R-:W-:-:S06]  /*02a0*/  IMAD.WIDE R2, R9, 0x4, R2 ;  /* 0x0000000409027825 */ /* 0x008fcc00078e0202 */
[----:B------:R-:W3:Y:S01]  /*02b0*/  LDG.E.CONSTANT R3, desc[UR4][R2.64] ;  /* 0x0000000402037981 */ /* 0x000ee2000c1e9900 */
[----:B----4-:R-:W-:Y:S01]  /*02c0*/  FMUL R0, R0, R0 ;  /* 0x0000000000007220 */ /* 0x010fe20000400000 */
[----:B-1----:R-:W-:-:S04]  /*02d0*/  IMAD.WIDE R6, R9, 0x4, R6 ;  /* 0x0000000409067825 */ /* 0x002fc800078e0206 */
[----:B-----5:R-:W-:Y:S01]  /*02e0*/  FMUL R11, R5, R5 ;  /* 0x00000005050b7220 */ /* 0x020fe20000400000 */
[----:B---3--:R-:W-:-:S04]  /*02f0*/  FFMA R0, R0, R3, R5 ;  /* 0x0000000300007223 */ /* 0x008fc80000000005 */
[----:B------:R-:W-:-:S04]  /*0300*/  FFMA R0, R5, -R11, R0 ;  /* 0x8000000b05007223 */ /* 0x000fc80000000000 */
[----:B--2---:R-:W-:-:S05]  /*0310*/  FFMA R9, R0, UR6, R5 ;  /* 0x0000000600097c23 */ /* 0x004fca0008000005 */
[----:B------:R-:W-:Y:S01]  /*0320*/  STG.E desc[UR4][R6.64], R9 ;  /* 0x0000000906007986 */ /* 0x000fe2000c101904 */
[----:B------:R-:W-:Y:S05]  /*0330*/  EXIT ;  /* 0x000000000000794d */ /* 0x000fea0003800000 */
.L_x_1:
[----:B------:R-:W-:-:S00]  /*0340*/  BRA `(.L_x_1) ;  /* 0xfffffffc00fc7947 */ /* 0x000fc0000383ffff */
[----:B------:R-:W-:-:S00]  /*0350*/  NOP ;  /* 0x0000000000007918 */ /* 0x000fc00000000000 */
        /* <DEDUP_REMOVED lines=10> */
.L_x_6:


//--------------------- .text._Z17laplacianKernel3DPKfPfif --------------------------
	.section	.text._Z17laplacianKernel3DPKfPfif,"ax",@progbits
	.align	128
        .global         _Z17laplacianKernel3DPKfPfif
        .type           _Z17laplacianKernel3DPKfPfif,@function
        .size           _Z17laplacianKernel3DPKfPfif,(.L_x_7 - _Z17laplacianKernel3DPKfPfif)
        .other          _Z17laplacianKernel3DPKfPfif,@"STO_CUDA_ENTRY STV_DEFAULT"
_Z17laplacianKernel3DPKfPfif:
.text._Z17laplacianKernel3DPKfPfif:
[----:B------:R-:W-:Y:S01]  /*0000*/  LDC R1, c[0x0][0x37c] ;  /* 0x0000df00ff017b82 */ /* 0x000fe20000000800 */
[----:B------:R-:W0:Y:S07]  /*0010*/  S2R R5, SR_CTAID.Y ;  /* 0x0000000000057919 */ /* 0x000e2e0000002600 */
[----:B------:R-:W1:Y:S01]  /*0020*/  LDC R17, c[0x0][0x390] ;  /* 0x0000e400ff117b82 */ /* 0x000e620000000800 */
[----:B------:R-:W2:Y:S01]  /*0030*/  LDCU.64 UR6, c[0x0][0x358] ;  /* 0x00006b00ff0677ac */ /* 0x000ea20008000a00 */
[----:B------:R-:W-:Y:S01]  /*0040*/  IMAD.MOV.U32 R6, RZ, RZ, RZ ;  /* 0x000000ffff067224 */ /* 0x000fe200078e00ff */
[----:B------:R-:W0:Y:S01]  /*0050*/  S2R R10, SR_TID.Y ;  /* 0x00000000000a7919 */ /* 0x000e220000002200 */
[----:B------:R-:W3:Y:S01]  /*0060*/  S2R R14, SR_CTAID.X ;  /* 0x00000000000e7919 */ /* 0x000ee20000002500 */
[----:B------:R-:W3:Y:S01]  /*0070*/  S2R R12, SR_TID.X ;  /* 0x00000000000c7919 */ /* 0x000ee20000002100 */
[----:B------:R-:W4:Y:S02]  /*0080*/  S2R R20, SR_CTAID.Z ;  /* 0x0000000000147919 */ /* 0x000f240000002700 */
[----:B------:R-:W2:Y:S01]  /*0090*/  S2UR UR5, SR_CgaCtaId ;  /* 0x00000000000579c3 */ /* 0x000ea20000008800 */
[----:B------:R-:W-:Y:S01]  /*00a0*/  UMOV UR4, 0x400 ;  /* 0x0000040000047882 */ /* 0x000fe20000000000 */
[----:B------:R-:W0:Y:S02]  /*00b0*/  LDCU UR8, c[0x0][0x390] ;  /* 0x00007200ff0877ac */ /* 0x000e240008000800 */
[----:B0-----:R-:W-:-:S05]  /*00c0*/  IMAD R8, R5, 0x1e, R10 ;  /* 0x0000001e05087824 */ /* 0x001fca00078e020a */
[C---:B-1----:R-:W-:Y:S02]  /*00d0*/  ISETP.GT.AND P0, PT, R8.reuse, R17, PT ;  /* 0x000000110800720c */ /* 0x042fe40003f04270 */
[----:B------:R-:W-:Y:S01]  /*00e0*/  IADD3 R16, PT, PT, R8, -0x1, RZ ;  /* 0xffffffff08107810 */ /* 0x000fe20007ffe0ff */
[----:B---3--:R-:W-:Y:S01]  /*00f0*/  IMAD R0, R14, 0x1e, R12 ;  /* 0x0000001e0e007824 */ /* 0x008fe200078e020c */
[----:B------:R-:W-:Y:S01]  /*0100*/  ISETP.NE.AND P0, PT, R8, RZ, !P0 ;  /* 0x000000ff0800720c */ /* 0x000fe20004705270 */
[----:B----4-:R-:W-:-:S03]  /*0110*/  IMAD R4, R20, 0x1e, RZ ;  /* 0x0000001e14047824 */ /* 0x010fc600078e02ff */
[----:B------:R-:W-:Y:S02]  /*0120*/  IADD3 R0, PT, PT, R0, -0x1, RZ ;  /* 0xffffffff00007810 */ /* 0x000fe40007ffe0ff */
[CC--:B------:R-:W-:Y:S02]  /*0130*/  ISETP.GE.OR P1, PT, R4.reuse, R17.reuse, !P0 ;  /* 0x000000110400720c */ /* 0x0c0fe40004726670 */
[-C--:B------:R-:W-:Y:S02]  /*0140*/  ISETP.GT.AND P2, PT, R4, R17.reuse, PT ;  /* 0x000000110400720c */ /* 0x080fe40003f44270 */
[----:B------:R-:W-:Y:S02]  /*0150*/  ISETP.LT.OR P1, PT, R0, RZ, P1 ;  /* 0x000000ff0000720c */ /* 0x000fe40000f21670 */
[----:B------:R-:W-:Y:S02]  /*0160*/  ISETP.NE.AND P2, PT, R20, RZ, !P2 ;  /* 0x000000ff1400720c */ /* 0x000fe40005745270 */
[----:B------:R-:W-:-:S02]  /*0170*/  ISETP.GE.OR P1, PT, R0, R17, P1 ;  /* 0x000000110000720c */ /* 0x000fc40000f26670 */
[----:B------:R-:W-:-:S04]  /*0180*/  PLOP3.LUT P2, PT, P2, P0, PT, 0x80, 0x8 ;  /* 0x000000000008781c */ /* 0x000fc80001741070 */
[----:B------:R-:W-:-:S04]  /*0190*/  ISETP.LT.OR P2, PT, R0, RZ, !P2 ;  /* 0x000000ff0000720c */ /* 0x000fc80005741670 */
[----:B------:R-:W-:-:S03]  /*01a0*/  ISETP.GE.OR P2, PT, R0, R17, P2 ;  /* 0x000000110000720c */ /* 0x000fc60001746670 */
[----:B------:R-:W0:Y:S01]  /*01b0*/  @!P1 LDC.64 R18, c[0x0][0x380] ;  /* 0x0000e000ff129b82 */ /* 0x000e220000000a00 */
[----:B------:R-:W-:-:S04]  /*01c0*/  @!P1 IMAD R2, R4, R17, R16 ;  /* 0x0000001104029224 */ /* 0x000fc800078e0210 */
[----:B------:R-:W-:-:S04]  /*01d0*/  @!P1 IMAD R3, R2, R17, R0 ;  /* 0x0000001102039224 */ /* 0x000fc800078e0200 */
[----:B0-----:R-:W-:Y:S02]  /*01e0*/  @!P1 IMAD.WIDE.U32 R18, R3, 0x4, R18 ;  /* 0x0000000403129825 */ /* 0x001fe400078e0012 */
[----:B------:R-:W0:Y:S03]  /*01f0*/  @!P2 LDC.64 R2, c[0x0][0x380] ;  /* 0x0000e000ff02ab82 */ /* 0x000e260000000a00 */
[----:B--2---:R1:W2:Y:S01]  /*0200*/  @!P1 LDG.E.CONSTANT R6, desc[UR6][R18.64] ;  /* 0x0000000612069981 */ /* 0x0042a2000c1e9900 */
[----:B------:R-:W-:-:S05]  /*0210*/  @!P2 IADD3 R7, PT, PT, R4, -0x1, RZ ;  /* 0xffffffff0407a810 */ /* 0x000fca0007ffe0ff */
[----:B------:R-:W-:-:S04]  /*0220*/  @!P2 IMAD R7, R7, R17, R16 ;  /* 0x000000110707a224 */ /* 0x000fc800078e0210 */
[-C--:B------:R-:W-:Y:S02]  /*0230*/  @!P2 IMAD R9, R7, R17.reuse, R0 ;  /* 0x000000110709a224 */ /* 0x080fe400078e0200 */
[----:B------:R-:W-:Y:S02]  /*0240*/  HFMA2 R7, -RZ, RZ, 0, 0 ;  /* 0x00000000ff077431 */ /* 0x000fe400000001ff */
[-C--:B------:R-:W-:Y:S02]  /*0250*/  IMAD R15, R4, R17.reuse, R17 ;  /* 0x00000011040f7224 */ /* 0x080fe400078e0211 */
[----:B------:R-:W-:Y:S02]  /*0260*/  IMAD R21, R20, R17, RZ ;  /* 0x0000001114157224 */ /* 0x000fe400078e02ff */
[----:B------:R-:W-:Y:S02]  /*0270*/  VIADD R13, R4, 0x2 ;  /* 0x00000002040d7836 */ /* 0x000fe40000000000 */
[----:B0-----:R-:W-:Y:S01]  /*0280*/  @!P2 IMAD.WIDE R2, R9, 0x4, R2 ;  /* 0x000000040902a825 */ /* 0x001fe200078e0202 */
[----:B------:R-:W-:-:S03]  /*0290*/  ULEA UR4, UR5, UR4, 0x18 ;  /* 0x0000000405047291 */ /* 0x000fc6000f8ec0ff */
[--C-:B-1----:R-:W-:Y:S01]  /*02a0*/  IMAD R18, R21, 0x1e, R10.reuse ;  /* 0x0000001e15127824 */ /* 0x102fe200078e020a */
[----:B------:R0:W5:Y:S01]  /*02b0*/  @!P2 LDG.E.CONSTANT R7, desc[UR6][R2.64] ;  /* 0x000000060207a981 */ /* 0x000162000c1e9900 */
[----:B------:R-:W-:Y:S01]  /*02c0*/  IMAD R16, R13, R17, R10 ;  /* 0x000000110d107224 */ /* 0x000fe200078e020a */
[----:B------:R-:W-:Y:S01]  /*02d0*/  LEA R11, R10, UR4, 0x7 ;  /* 0x000000040a0b7c11 */ /* 0x000fe2000f8e38ff */
[C---:B------:R-:W-:Y:S01]  /*02e0*/  IMAD R18, R5.reuse, 0x1e, R18 ;  /* 0x0000001e05127824 */ /* 0x040fe200078e0212 */
[C---:B------:R-:W-:Y:S01]  /*02f0*/  IADD3 R9, PT, PT, R12.reuse, -0x1f, RZ ;  /* 0xffffffe10c097810 */ /* 0x040fe20007ffe0ff */
[----:B------:R-:W-:Y:S01]  /*0300*/  IMAD R16, R5, 0x1e, R16 ;  /* 0x0000001e05107824 */ /* 0x000fe200078e0210 */
[----:B------:R-:W1:Y:S01]  /*0310*/  LDCU UR5, c[0x0][0x394] ;  /* 0x00007280ff0577ac */ /* 0x000e620008000800 */
[----:B------:R-:W-:Y:S01]  /*0320*/  IMAD R11, R12, 0x4, R11 ;  /* 0x000000040c0b7824 */ /* 0x000fe200078e020b */
[----:B------:R-:W-:Y:S01]  /*0330*/  IADD3 R18, PT, PT, R18, -0x1, RZ ;  /* 0xffffffff12127810 */ /* 0x000fe20007ffe0ff */
[----:B------:R-:W-:Y:S01]  /*0340*/  VIADD R19, R4, 0x1 ;  /* 0x0000000104137836 */ /* 0x000fe20000000000 */
[----:B0-----:R-:W-:Y:S01]  /*0350*/  IADD3 R2, PT, PT, R15, R10, RZ ;  /* 0x0000000a0f027210 */ /* 0x001fe20007ffe0ff */
[----:B------:R-:W-:Y:S01]  /*0360*/  UMOV UR4, 0x2 ;  /* 0x0000000200047882 */ /* 0x000fe20000000000 */
[----:B------:R-:W-:-:S02]  /*0370*/  IADD3 R16, PT, PT, R16, -0x1, RZ ;  /* 0xffffffff10107810 */ /* 0x000fc40007ffe0ff */
[----:B------:R-:W-:Y:S01]  /*0380*/  VIADDMNMX.U32 R10, R10, 0xffffffe1, R9, PT ;  /* 0xffffffe10a0a7846 */ /* 0x000fe20003800009 */
[----:B------:R-:W-:Y:S01]  /*0390*/  IMAD R5, R5, 0x1e, R2 ;  /* 0x0000001e05057824 */ /* 0x000fe200078e0202 */
[----:B------:R-:W-:Y:S01]  /*03a0*/  IADD3 R15, PT, PT, R17, -0x1, RZ ;  /* 0xffffffff110f7810 */ /* 0x000fe20007ffe0ff */
[----:B------:R-:W0:Y:S01]  /*03b0*/  LDC.64 R2, c[0x0][0x388] ;  /* 0x0000e200ff027b82 */ /* 0x000e220000000a00 */
[-CC-:B------:R-:W-:Y:S02]  /*03c0*/  IMAD R9, R18, R17.reuse, R12.reuse ;  /* 0x0000001112097224 */ /* 0x180fe400078e020c */
[----:B------:R-:W-:Y:S02]  /*03d0*/  VIADD R5, R5, 0xffffffff ;  /* 0xffffffff05057836 */ /* 0x000fe40000000000 */
[-CC-:B------:R-:W-:Y:S01]  /*03e0*/  IMAD R13, R16, R17.reuse, R12.reuse ;  /* 0x00000011100d7224 */ /* 0x180fe200078e020c */
[----:B------:R-:W-:Y:S01]  /*03f0*/  MOV R16, RZ ;  /* 0x000000ff00107202 */ /* 0x000fe20000000f00 */
[----:B------:R-:W-:-:S02]  /*0400*/  IMAD R5, R5, R17, R12 ;  /* 0x0000001105057224 */ /* 0x000fc400078e020c */
[C---:B------:R-:W-:Y:S02]  /*0410*/  IMAD R12, R14.reuse, 0x1e, R9 ;  /* 0x0000001e0e0c7824 */ /* 0x040fe400078e0209 */
[C---:B------:R-:W-:Y:S02]  /*0420*/  IMAD R13, R14.reuse, 0x1e, R13 ;  /* 0x0000001e0e0d7824 */ /* 0x040fe400078e020d */
[----:B------:R-:W-:Y:S01]  /*0430*/  IMAD R14, R14, 0x1e, R5 ;  /* 0x0000001e0e0e7824 */ /* 0x000fe200078e0205 */
[----:B--2---:R2:W-:Y:S01]  /*0440*/  @!P1 STS [R11], R6 ;  /* 0x000000060b009388 */ /* 0x0045e20000000800 */
[-C--:B------:R-:W-:Y:S01]  /*0450*/  ISETP.GE.AND P1, PT, R8, R17.reuse, PT ;  /* 0x000000110800720c */ /* 0x080fe20003f26270 */
[----:B------:R-:W-:-:S03]  /*0460*/  IMAD R17, R17, R17, RZ ;  /* 0x0000001111117224 */ /* 0x000fc600078e02ff */
[----:B------:R-:W-:-:S04]  /*0470*/  ISETP.GT.U32.AND P1, PT, R8, 0x1, !P1 ;  /* 0x000000010800780c */ /* 0x000fc80004f24070 */
[----:B01----:R-:W-:-:S13]  /*0480*/  ISETP.GT.AND P1, PT, R0, RZ, P1 ;  /* 0x000000ff0000720c */ /* 0x003fda0000f24270 */
.L_x_4:
[----:B------:R-:W-:Y:S01]  /*0490*/  BAR.SYNC.DEFER_BLOCKING 0x0 ;  /* 0x0000000000007b1d */ /* 0x000fe20000010000 */
[----:B------:R-:W-:-:S04]  /*04a0*/  ISETP.GE.OR P2, PT, R19, UR8, !P0 ;  /* 0x0000000813007c0c */ /* 0x000fc8000c746670 */
[----:B------:R-:W-:-:S04]  /*04b0*/  ISETP.LT.OR P2, PT, R0, RZ, P2 ;  /* 0x000000ff0000720c */ /* 0x000fc80001741670 */
[----:B------:R-:W-:-:S13]  /*04c0*/  ISETP.GE.OR P2, PT, R0, UR8, P2 ;  /* 0x0000000800007c0c */ /* 0x000fda0009746670 */
[----:B0-----:R-:W0:Y:S01]  /*04d0*/  @!P2 LDC.64 R4, c[0x0][0x380] ;  /* 0x0000e000ff04ab82 */ /* 0x001e220000000a00 */
[----:B------:R-:W-:-:S05]  /*04e0*/  @!P2 IADD3 R9, PT, PT, R14, -0x1, RZ ;  /* 0xffffffff0e09a810 */ /* 0x000fca0007ffe0ff */
[----:B0-----:R-:W-:-:S05]  /*04f0*/  @!P2 IMAD.WIDE R8, R9, 0x4, R4 ;  /* 0x000000040908a825 */ /* 0x001fca00078e0204 */
[----:B------:R0:W3:Y:S01]  /*0500*/  @!P2 LDG.E.CONSTANT R16, desc[UR6][R8.64] ;  /* 0x000000060810a981 */ /* 0x0000e2000c1e9900 */
[C---:B------:R-:W-:Y:S01]  /*0510*/  IADD3 R4, PT, PT, R19.reuse, 0x1, RZ ;  /* 0x0000000113047810 */ /* 0x040fe20007ffe0ff */
[C---:B------:R-:W-:Y:S01]  /*0520*/  VIADD R18, R19.reuse, 0xffffffff ;  /* 0xffffffff13127836 */ /* 0x040fe20000000000 */
[----:B------:R-:W-:Y:S02]  /*0530*/  BSSY.RECONVERGENT B0, `(.L_x_2) ;  /* 0x000001c000007945 */ /* 0x000fe40003800200 */
[----:B------:R-:W-:Y:S02]  /*0540*/  ISETP.GE.OR P2, PT, R4, UR8, !P0 ;  /* 0x0000000804007c0c */ /* 0x000fe4000c746670 */
[----:B------:R-:W-:Y:S02]  /*0550*/  ISETP.GE.AND P3, PT, R18, R15, PT ;  /* 0x0000000f1200720c */ /* 0x000fe40003f66270 */
[----:B------:R-:W-:Y:S02]  /*0560*/  ISETP.LT.OR P2, PT, R0, RZ, P2 ;  /* 0x000000ff0000720c */ /* 0x000fe40001741670 */
[----:B------:R-:W-:-:S02]  /*0570*/  ISETP.NE.AND P3, PT, R19, 0x1, !P3 ;  /* 0x000000011300780c */ /* 0x000fc40005f65270 */
[----:B------:R-:W-:Y:S02]  /*0580*/  ISETP.GE.OR P2, PT, R0, UR8, P2 ;  /* 0x0000000800007c0c */ /* 0x000fe40009746670 */
[----:B------:R-:W-:-:S04]  /*0590*/  PLOP3.LUT P3, PT, P3, P1, PT, 0x80, 0x8 ;  /* 0x000000000008781c */ /* 0x000fc80001f63070 */
[----:B------:R-:W-:-:S04]  /*05a0*/  ISETP.GE.OR P3, PT, R0, R15, !P3 ;  /* 0x0000000f0000720c */ /* 0x000fc80005f66670 */
[----:B------:R-:W-:-:S03]  /*05b0*/  ISETP.LT.U32.OR P3, PT, R10, -0x1e, P3 ;  /* 0xffffffe20a00780c */ /* 0x000fc60001f61470 */
[----:B------:R-:W1:Y:S01]  /*05c0*/  @!P2 LDC.64 R4, c[0x0][0x380] ;  /* 0x0000e000ff04ab82 */ /* 0x000e620000000a00 */
[----:B0-----:R-:W-:-:S05]  /*05d0*/  @!P2 IADD3 R9, PT, PT, R13, -0x1, RZ ;  /* 0xffffffff0d09a810 */ /* 0x001fca0007ffe0ff */
[----:B-1----:R-:W-:Y:S01]  /*05e0*/  @!P2 IMAD.WIDE R4, R9, 0x4, R4 ;  /* 0x000000040904a825 */ /* 0x002fe200078e0204 */
[----:B---3--:R-:W-:-:S03]  /*05f0*/  MOV R18, R16 ;  /* 0x0000001000127202 */ /* 0x008fc60000000f00 */
[----:B------:R-:W-:Y:S05]  /*0600*/  @P3 BRA `(.L_x_3) ;  /* 0x0000000000383947 */ /* 0x000fea0003800000 */
[----:B------:R-:W-:Y:S04]  /*0610*/  LDS R8, [R11+-0x4] ;  /* 0xfffffc000b087984 */ /* 0x000fe80000000800 */
[----:B------:R-:W0:Y:S04]  /*0620*/  LDS R9, [R11+0x4] ;  /* 0x000004000b097984 */ /* 0x000e280000000800 */
[----:B------:R-:W1:Y:S04]  /*0630*/  LDS R21, [R11+-0x80] ;  /* 0xffff80000b157984 */ /* 0x000e680000000800 */
[----:B------:R-:W3:Y:S01]  /*0640*/  LDS R23, [R11+0x80] ;  /* 0x000080000b177984 */ /* 0x000ee20000000800 */
[----:B0-----:R-:W-:Y:S01]  /*0650*/  FADD R8, R8, R9 ;  /* 0x0000000908087221 */ /* 0x001fe20000000000 */
[----:B------:R-:W-:-:S03]  /*0660*/  VIADD R9, R12, 0xffffffff ;  /* 0xffffffff0c097836 */ /* 0x000fc60000000000 */
[----:B-1----:R-:W-:-:S04]  /*0670*/  FADD R8, R8, R21 ;  /* 0x0000001508087221 */ /* 0x002fc80000000000 */
[----:B---3--:R-:W-:-:S04]  /*0680*/  FADD R8, R8, R23 ;  /* 0x0000001708087221 */ /* 0x008fc80000000000 */
[----:B-----5:R-:W-:Y:S01]  /*0690*/  FADD R7, R8, R7 ;  /* 0x0000000708077221 */ /* 0x020fe20000000000 */
[----:B------:R-:W-:-:S04]  /*06a0*/  IMAD.WIDE R8, R9, 0x4, R2 ;  /* 0x0000000409087825 */ /* 0x000fc800078e0202 */
[----:B------:R-:W-:-:S04]  /*06b0*/  FADD R7, R16, R7 ;  /* 0x0000000710077221 */ /* 0x000fc80000000000 */
[----:B------:R-:W-:-:S04]  /*06c0*/  FFMA R7, R6, -6, R7 ;  /* 0xc0c0000006077823 */ /* 0x000fc80000000007 */
[----:B------:R-:W-:-:S05]  /*06d0*/  FMUL R7, R7, UR5 ;  /* 0x0000000507077c20 */ /* 0x000fca0008400000 */
[----:B------:R0:W-:Y:S02]  /*06e0*/  STG.E desc[UR6][R8.64], R7 ;  /* 0x0000000708007986 */ /* 0x0001e4000c101906 */
.L_x_3:
[----:B------:R-:W-:Y:S05]  /*06f0*/  BSYNC.RECONVERGENT B0 ;  /* 0x0000000000007941 */ /* 0x000fea0003800200 */
.L_x_2:
[----:B------:R-:W-:Y:S06]  /*0700*/  BAR.SYNC.DEFER_BLOCKING 0x0 ;  /* 0x0000000000007b1d */ /* 0x000fec0000010000 */
[----:B------:R1:W-:Y:S04]  /*0710*/  STS [R11], R16 ;  /* 0x000000100b007388 */ /* 0x0003e80000000800 */
[----:B-1----:R1:W3:Y:S01]  /*0720*/  @!P2 LDG.E.CONSTANT R16, desc[UR6][R4.64] ;  /* 0x000000060410a981 */ /* 0x0022e2000c1e9900 */
[----:B0-----:R-:W-:Y:S01]  /*0730*/  VIMNMX R8, PT, PT, R0, R19, !PT ;  /* 0x0000001300087248 */ /* 0x001fe20007fe0100 */
[----:B------:R-:W-:Y:S01]  /*0740*/  UIADD3 UR4, UPT, UPT, UR4, 0x2, URZ ;  /* 0x0000000204047890 */ /* 0x000fe2000fffe0ff */
[----:B------:R-:W-:Y:S01]  /*0750*/  IADD3 R19, PT, PT, R19, 0x2, RZ ;  /* 0x0000000213137810 */ /* 0x000fe20007ffe0ff */
[----:B------:R-:W-:Y:S01]  /*0760*/  BAR.SYNC.DEFER_BLOCKING 0x0 ;  /* 0x0000000000007b1d */ /* 0x000fe20000010000 */
[----:B------:R-:W-:Y:S01]  /*0770*/  ISETP.GE.OR P2, PT, R8, R15, !P1 ;  /* 0x0000000f0800720c */ /* 0x000fe20004f46670 */
[----:B------:R-:W-:Y:S01]  /*0780*/  UISETP.NE.AND UP0, UPT, UR4, 0x20, UPT ;  /* 0x000000200400788c */ /* 0x000fe2000bf05270 */
[C---:B------:R-:W-:Y:S01]  /*0790*/  IMAD R13, R17.reuse, 0x2, R13 ;  /* 0x00000002110d7824 */ /* 0x040fe200078e020d */
[----:B------:R-:W-:-:S02]  /*07a0*/  LEA R12, R17, R12, 0x1 ;  /* 0x0000000c110c7211 */ /* 0x000fc400078e08ff */
[----:B------:R-:W-:-:S13]  /*07b0*/  ISETP.LT.U32.OR P2, PT, R10, -0x1e, P2 ;  /* 0xffffffe20a00780c */ /* 0x000fda0001741470 */
[----:B-1----:R-:W0:Y:S01]  /*07c0*/  @!P2 LDC R4, c[0x0][0x394] ;  /* 0x0000e500ff04ab82 */ /* 0x002e220000000800 */
[----:B------:R-:W-:Y:S02]  /*07d0*/  @!P2 IADD3 R5, PT, PT, R14, -0x1, RZ ;  /* 0xffffffff0e05a810 */ /* 0x000fe40007ffe0ff */
[----:B------:R-:W-:Y:S01]  /*07e0*/  LEA R14, R17, R14, 0x1 ;  /* 0x0000000e110e7211 */ /* 0x000fe200078e08ff */
[----:B-----5:R-:W-:Y:S04]  /*07f0*/  @!P2 LDS R7, [R11+-0x4] ;  /* 0xfffffc000b07a984 */ /* 0x020fe80000000800 */
[----:B------:R-:W1:Y:S04]  /*0800*/  @!P2 LDS R8, [R11+0x4] ;  /* 0x000004000b08a984 */ /* 0x000e680000000800 */
[----:B------:R-:W4:Y:S04]  /*0810*/  @!P2 LDS R20, [R11+-0x80] ;  /* 0xffff80000b14a984 */ /* 0x000f280000000800 */
[----:B------:R-:W2:Y:S01]  /*0820*/  @!P2 LDS R22, [R11+0x80] ;  /* 0x000080000b16a984 */ /* 0x000ea20000000800 */
[----:B-1----:R-:W-:-:S02]  /*0830*/  @!P2 FADD R7, R7, R8 ;  /* 0x000000080707a221 */ /* 0x002fc40000000000 */
[----:B------:R-:W1:Y:S02]  /*0840*/  @!P2 LDC.64 R8, c[0x0][0x388] ;  /* 0x0000e200ff08ab82 */ /* 0x000e640000000a00 */
[----:B----4-:R-:W-:-:S04]  /*0850*/  @!P2 FADD R7, R7, R20 ;  /* 0x000000140707a221 */ /* 0x010fc80000000000 */
[----:B--2---:R-:W-:-:S04]  /*0860*/  @!P2 FADD R7, R7, R22 ;  /* 0x000000160707a221 */ /* 0x004fc80000000000 */
[----:B------:R-:W-:Y:S01]  /*0870*/  @!P2 FADD R7, R7, R6 ;  /* 0x000000060707a221 */ /* 0x000fe20000000000 */
[----:B-1----:R-:W-:-:S04]  /*0880*/  @!P2 IMAD.WIDE R8, R5, 0x4, R8 ;  /* 0x000000040508a825 */ /* 0x002fc800078e0208 */
[----:B---3--:R-:W-:Y:S01]  /*0890*/  @!P2 FADD R7, R16, R7 ;  /* 0x000000071007a221 */ /* 0x008fe20000000000 */
[----:B------:R-:W-:-:S03]  /*08a0*/  MOV R6, R16 ;  /* 0x0000001000067202 */ /* 0x000fc60000000f00 */
[----:B------:R-:W-:-:S04]  /*08b0*/  @!P2 FFMA R7, R18, -6, R7 ;  /* 0xc0c000001207a823 */ /* 0x000fc80000000007 */
[----:B0-----:R-:W-:Y:S01]  /*08c0*/  @!P2 FMUL R5, R7, R4 ;  /* 0x000000040705a220 */ /* 0x001fe20000400000 */
[----:B------:R-:W-:-:S04]  /*08d0*/  MOV R7, R18 ;  /* 0x0000001200077202 */ /* 0x000fc80000000f00 */
[----:B------:R0:W-:Y:S01]  /*08e0*/  @!P2 STG.E desc[UR6][R8.64], R5 ;  /* 0x000000050800a986 */ /* 0x0001e2000c101906 */
[----:B------:R-:W-:Y:S06]  /*08f0*/  BAR.SYNC.DEFER_BLOCKING 0x0 ;  /* 0x0000000000007b1d */ /* 0x000fec0000010000 */
[----:B------:R0:W-:Y:S01]  /*0900*/  STS [R11], R16 ;  /* 0x000000100b007388 */ /* 0x0001e20000000800 */
[----:B------:R-:W-:Y:S05]  /*0910*/  BRA.U UP0, `(.L_x_4) ;  /* 0xfffffff900dc7547 */ /* 0x000fea000b83ffff */
[----:B------:R-:W-:Y:S05]  /*0920*/  EXIT ;  /* 0x000000000000794d */ /* 0x000fea0003800000 */
.L_x_5:
        /* <DEDUP_REMOVED lines=13> */
.L_x_7:


//--------------------- .nv.shared.reserved.0     --------------------------
	.section	.nv.shared.reserved.0,"aw",@nobits
	.weak		__nv_reservedSMEM_offset_0_alias
	.size		__nv_reservedSMEM_offset_0_alias, 0, 64
	.other		__nv_reservedSMEM_offset_0_alias,@"STO_CUDA_RESERVED_SHARED STV_DEFAULT"
__nv_reservedSMEM_offset_0_alias:
	.zero		0
	.zero		64


//--------------------- .nv.shared._Z17laplacianKernel3DPKfPfif --------------------------
	.section	.nv.shared._Z17laplacianKernel3DPKfPfif,"aw",@nobits
	.sectionflags	@""
	.align	4
.nv.shared._Z17laplacianKernel3DPKfPfif:
	.zero		5120


//--------------------- .nv.constant0._Z20allenCahnStepKerne3DPKfS0_Pfiff --------------------------
	.section	.nv.constant0._Z20allenCahnStepKerne3DPKfS0_Pfiff,"a",@progbits
	.sectionflags	@""
	.align	4
.nv.constant0._Z20allenCahnStepKerne3DPKfS0_Pfiff:
	.zero		932


//--------------------- .nv.constant0._Z17laplacianKernel3DPKfPfif --------------------------
	.section	.nv.constant0._Z17laplacianKernel3DPKfPfif,"a",@progbits
	.sectionflags	@""
	.align	4
.nv.constant0._Z17laplacianKernel3DPKfPfif:
	.zero		920


//--------------------- SYMBOLS --------------------------

	.type		.nv.reservedSmem.offset0,@object
	.size		.nv.reservedSmem.offset0,0x4
	.type		.nv.reservedSmem.cap,@object
	.size		.nv.reservedSmem.cap,0x4
